//
// Generated by NVIDIA NVVM Compiler
//
// Compiler Build ID: CL-36424714
// Cuda compilation tools, release 13.0, V13.0.88
// Based on NVVM 20.0.0
//

.version 9.0
.target sm_100
.address_size 64

	// .globl	_Z15histogramKernelPKcPjjiii
.extern .shared .align 16 .b8 s_hist[];

.visible .entry _Z15histogramKernelPKcPjjiii(
	.param .u64 .ptr .align 1 _Z15histogramKernelPKcPjjiii_param_0,
	.param .u64 .ptr .align 1 _Z15histogramKernelPKcPjjiii_param_1,
	.param .u32 _Z15histogramKernelPKcPjjiii_param_2,
	.param .u32 _Z15histogramKernelPKcPjjiii_param_3,
	.param .u32 _Z15histogramKernelPKcPjjiii_param_4,
	.param .u32 _Z15histogramKernelPKcPjjiii_param_5
)
{
	.reg .pred 	%p<69>;
	.reg .b32 	%r<137>;
	.reg .b64 	%rd<9>;

	ld.param.u64 	%rd3, [_Z15histogramKernelPKcPjjiii_param_0];
	ld.param.u64 	%rd4, [_Z15histogramKernelPKcPjjiii_param_1];
	ld.param.u32 	%r25, [_Z15histogramKernelPKcPjjiii_param_2];
	ld.param.u32 	%r26, [_Z15histogramKernelPKcPjjiii_param_3];
	ld.param.u32 	%r27, [_Z15histogramKernelPKcPjjiii_param_4];
	ld.param.u32 	%r28, [_Z15histogramKernelPKcPjjiii_param_5];
	mov.u32 	%r136, %tid.x;
	setp.ge.s32 	%p1, %r136, %r28;
	@%p1 bra 	$L__BB0_3;
	mov.u32 	%r2, %ntid.x;
	mov.u32 	%r135, %r136;
$L__BB0_2:
	shl.b32 	%r29, %r135, 2;
	mov.u32 	%r30, s_hist;
	add.s32 	%r31, %r30, %r29;
	mov.b32 	%r32, 0;
	st.shared.u32 	[%r31], %r32;
	add.s32 	%r135, %r135, %r2;
	setp.lt.s32 	%p2, %r135, %r28;
	@%p2 bra 	$L__BB0_2;
$L__BB0_3:
	bar.sync 	0;
	mov.u32 	%r33, %ctaid.x;
	mov.u32 	%r5, %ntid.x;
	mad.lo.s32 	%r34, %r33, %r5, %r136;
	shl.b32 	%r6, %r34, 4;
	setp.ge.u32 	%p3, %r6, %r25;
	cvt.s64.s32 	%rd5, %r6;
	cvta.to.global.u64 	%rd6, %rd3;
	add.s64 	%rd1, %rd6, %rd5;
	@%p3 bra 	$L__BB0_6;
	ld.global.u8 	%r7, [%rd1];
	setp.lt.s32 	%p4, %r7, %r26;
	setp.lt.s32 	%p5, %r27, %r7;
	or.pred  	%p6, %p4, %p5;
	@%p6 bra 	$L__BB0_6;
	sub.s32 	%r35, %r7, %r26;
	shl.b32 	%r36, %r35, 2;
	mov.u32 	%r37, s_hist;
	add.s32 	%r38, %r37, %r36;
	atom.shared.add.u32 	%r39, [%r38], 1;
$L__BB0_6:
	add.s32 	%r40, %r6, 1;
	setp.ge.u32 	%p7, %r40, %r25;
	@%p7 bra 	$L__BB0_9;
	ld.global.u8 	%r8, [%rd1+1];
	setp.lt.s32 	%p8, %r8, %r26;
	setp.lt.s32 	%p9, %r27, %r8;
	or.pred  	%p10, %p8, %p9;
	@%p10 bra 	$L__BB0_9;
	sub.s32 	%r41, %r8, %r26;
	shl.b32 	%r42, %r41, 2;
	mov.u32 	%r43, s_hist;
	add.s32 	%r44, %r43, %r42;
	atom.shared.add.u32 	%r45, [%r44], 1;
$L__BB0_9:
	add.s32 	%r46, %r6, 2;
	setp.ge.u32 	%p11, %r46, %r25;
	@%p11 bra 	$L__BB0_12;
	ld.global.u8 	%r9, [%rd1+2];
	setp.lt.s32 	%p12, %r9, %r26;
	setp.lt.s32 	%p13, %r27, %r9;
	or.pred  	%p14, %p12, %p13;
	@%p14 bra 	$L__BB0_12;
	sub.s32 	%r47, %r9, %r26;
	shl.b32 	%r48, %r47, 2;
	mov.u32 	%r49, s_hist;
	add.s32 	%r50, %r49, %r48;
	atom.shared.add.u32 	%r51, [%r50], 1;
$L__BB0_12:
	add.s32 	%r52, %r6, 3;
	setp.ge.u32 	%p15, %r52, %r25;
	@%p15 bra 	$L__BB0_15;
	ld.global.u8 	%r10, [%rd1+3];
	setp.lt.s32 	%p16, %r10, %r26;
	setp.lt.s32 	%p17, %r27, %r10;
	or.pred  	%p18, %p16, %p17;
	@%p18 bra 	$L__BB0_15;
	sub.s32 	%r53, %r10, %r26;
	shl.b32 	%r54, %r53, 2;
	mov.u32 	%r55, s_hist;
	add.s32 	%r56, %r55, %r54;
	atom.shared.add.u32 	%r57, [%r56], 1;
$L__BB0_15:
	add.s32 	%r58, %r6, 4;
	setp.ge.u32 	%p19, %r58, %r25;
	@%p19 bra 	$L__BB0_18;
	ld.global.u8 	%r11, [%rd1+4];
	setp.lt.s32 	%p20, %r11, %r26;
	setp.lt.s32 	%p21, %r27, %r11;
	or.pred  	%p22, %p20, %p21;
	@%p22 bra 	$L__BB0_18;
	sub.s32 	%r59, %r11, %r26;
	shl.b32 	%r60, %r59, 2;
	mov.u32 	%r61, s_hist;
	add.s32 	%r62, %r61, %r60;
	atom.shared.add.u32 	%r63, [%r62], 1;
$L__BB0_18:
	add.s32 	%r64, %r6, 5;
	setp.ge.u32 	%p23, %r64, %r25;
	@%p23 bra 	$L__BB0_21;
	ld.global.u8 	%r12, [%rd1+5];
	setp.lt.s32 	%p24, %r12, %r26;
	setp.lt.s32 	%p25, %r27, %r12;
	or.pred  	%p26, %p24, %p25;
	@%p26 bra 	$L__BB0_21;
	sub.s32 	%r65, %r12, %r26;
	shl.b32 	%r66, %r65, 2;
	mov.u32 	%r67, s_hist;
	add.s32 	%r68, %r67, %r66;
	atom.shared.add.u32 	%r69, [%r68], 1;
$L__BB0_21:
	add.s32 	%r70, %r6, 6;
	setp.ge.u32 	%p27, %r70, %r25;
	@%p27 bra 	$L__BB0_24;
	ld.global.u8 	%r13, [%rd1+6];
	setp.lt.s32 	%p28, %r13, %r26;
	setp.lt.s32 	%p29, %r27, %r13;
	or.pred  	%p30, %p28, %p29;
	@%p30 bra 	$L__BB0_24;
	sub.s32 	%r71, %r13, %r26;
	shl.b32 	%r72, %r71, 2;
	mov.u32 	%r73, s_hist;
	add.s32 	%r74, %r73, %r72;
	atom.shared.add.u32 	%r75, [%r74], 1;
$L__BB0_24:
	add.s32 	%r76, %r6, 7;
	setp.ge.u32 	%p31, %r76, %r25;
	@%p31 bra 	$L__BB0_27;
	ld.global.u8 	%r14, [%rd1+7];
	setp.lt.s32 	%p32, %r14, %r26;
	setp.lt.s32 	%p33, %r27, %r14;
	or.pred  	%p34, %p32, %p33;
	@%p34 bra 	$L__BB0_27;
	sub.s32 	%r77, %r14, %r26;
	shl.b32 	%r78, %r77, 2;
	mov.u32 	%r79, s_hist;
	add.s32 	%r80, %r79, %r78;
	atom.shared.add.u32 	%r81, [%r80], 1;
$L__BB0_27:
	add.s32 	%r82, %r6, 8;
	setp.ge.u32 	%p35, %r82, %r25;
	@%p35 bra 	$L__BB0_30;
	ld.global.u8 	%r15, [%rd1+8];
	setp.lt.s32 	%p36, %r15, %r26;
	setp.lt.s32 	%p37, %r27, %r15;
	or.pred  	%p38, %p36, %p37;
	@%p38 bra 	$L__BB0_30;
	sub.s32 	%r83, %r15, %r26;
	shl.b32 	%r84, %r83, 2;
	mov.u32 	%r85, s_hist;
	add.s32 	%r86, %r85, %r84;
	atom.shared.add.u32 	%r87, [%r86], 1;
$L__BB0_30:
	add.s32 	%r88, %r6, 9;
	setp.ge.u32 	%p39, %r88, %r25;
	@%p39 bra 	$L__BB0_33;
	ld.global.u8 	%r16, [%rd1+9];
	setp.lt.s32 	%p40, %r16, %r26;
	setp.lt.s32 	%p41, %r27, %r16;
	or.pred  	%p42, %p40, %p41;
	@%p42 bra 	$L__BB0_33;
	sub.s32 	%r89, %r16, %r26;
	shl.b32 	%r90, %r89, 2;
	mov.u32 	%r91, s_hist;
	add.s32 	%r92, %r91, %r90;
	atom.shared.add.u32 	%r93, [%r92], 1;
$L__BB0_33:
	add.s32 	%r94, %r6, 10;
	setp.ge.u32 	%p43, %r94, %r25;
	@%p43 bra 	$L__BB0_36;
	ld.global.u8 	%r17, [%rd1+10];
	setp.lt.s32 	%p44, %r17, %r26;
	setp.lt.s32 	%p45, %r27, %r17;
	or.pred  	%p46, %p44, %p45;
	@%p46 bra 	$L__BB0_36;
	sub.s32 	%r95, %r17, %r26;
	shl.b32 	%r96, %r95, 2;
	mov.u32 	%r97, s_hist;
	add.s32 	%r98, %r97, %r96;
	atom.shared.add.u32 	%r99, [%r98], 1;
$L__BB0_36:
	add.s32 	%r100, %r6, 11;
	setp.ge.u32 	%p47, %r100, %r25;
	@%p47 bra 	$L__BB0_39;
	ld.global.u8 	%r18, [%rd1+11];
	setp.lt.s32 	%p48, %r18, %r26;
	setp.lt.s32 	%p49, %r27, %r18;
	or.pred  	%p50, %p48, %p49;
	@%p50 bra 	$L__BB0_39;
	sub.s32 	%r101, %r18, %r26;
	shl.b32 	%r102, %r101, 2;
	mov.u32 	%r103, s_hist;
	add.s32 	%r104, %r103, %r102;
	atom.shared.add.u32 	%r105, [%r104], 1;
$L__BB0_39:
	add.s32 	%r106, %r6, 12;
	setp.ge.u32 	%p51, %r106, %r25;
	@%p51 bra 	$L__BB0_42;
	ld.global.u8 	%r19, [%rd1+12];
	setp.lt.s32 	%p52, %r19, %r26;
	setp.lt.s32 	%p53, %r27, %r19;
	or.pred  	%p54, %p52, %p53;
	@%p54 bra 	$L__BB0_42;
	sub.s32 	%r107, %r19, %r26;
	shl.b32 	%r108, %r107, 2;
	mov.u32 	%r109, s_hist;
	add.s32 	%r110, %r109, %r108;
	atom.shared.add.u32 	%r111, [%r110], 1;
$L__BB0_42:
	add.s32 	%r112, %r6, 13;
	setp.ge.u32 	%p55, %r112, %r25;
	@%p55 bra 	$L__BB0_45;
	ld.global.u8 	%r20, [%rd1+13];
	setp.lt.s32 	%p56, %r20, %r26;
	setp.lt.s32 	%p57, %r27, %r20;
	or.pred  	%p58, %p56, %p57;
	@%p58 bra 	$L__BB0_45;
	sub.s32 	%r113, %r20, %r26;
	shl.b32 	%r114, %r113, 2;
	mov.u32 	%r115, s_hist;
	add.s32 	%r116, %r115, %r114;
	atom.shared.add.u32 	%r117, [%r116], 1;
$L__BB0_45:
	add.s32 	%r118, %r6, 14;
	setp.ge.u32 	%p59, %r118, %r25;
	@%p59 bra 	$L__BB0_48;
	ld.global.u8 	%r21, [%rd1+14];
	setp.lt.s32 	%p60, %r21, %r26;
	setp.lt.s32 	%p61, %r27, %r21;
	or.pred  	%p62, %p60, %p61;
	@%p62 bra 	$L__BB0_48;
	sub.s32 	%r119, %r21, %r26;
	shl.b32 	%r120, %r119, 2;
	mov.u32 	%r121, s_hist;
	add.s32 	%r122, %r121, %r120;
	atom.shared.add.u32 	%r123, [%r122], 1;
$L__BB0_48:
	add.s32 	%r124, %r6, 15;
	setp.ge.u32 	%p63, %r124, %r25;
	@%p63 bra 	$L__BB0_51;
	ld.global.u8 	%r22, [%rd1+15];
	setp.lt.s32 	%p64, %r22, %r26;
	setp.lt.s32 	%p65, %r27, %r22;
	or.pred  	%p66, %p64, %p65;
	@%p66 bra 	$L__BB0_51;
	sub.s32 	%r125, %r22, %r26;
	shl.b32 	%r126, %r125, 2;
	mov.u32 	%r127, s_hist;
	add.s32 	%r128, %r127, %r126;
	atom.shared.add.u32 	%r129, [%r128], 1;
$L__BB0_51:
	setp.ge.s32 	%p67, %r136, %r28;
	bar.sync 	0;
	@%p67 bra 	$L__BB0_54;
	cvta.to.global.u64 	%rd2, %rd4;
	mov.u32 	%r131, s_hist;
$L__BB0_53:
	mul.wide.s32 	%rd7, %r136, 4;
	add.s64 	%rd8, %rd2, %rd7;
	shl.b32 	%r130, %r136, 2;
	add.s32 	%r132, %r131, %r130;
	ld.shared.u32 	%r133, [%r132];
	atom.global.add.u32 	%r134, [%rd8], %r133;
	add.s32 	%r136, %r136, %r5;
	setp.lt.s32 	%p68, %r136, %r28;
	@%p68 bra 	$L__BB0_53;
$L__BB0_54:
	ret;

}


// ===== COMPILED SASS (sm_100) =====

	.target	sm_100

	.elftype	@"ET_EXEC"


//--------------------- .note.nv.tkinfo           --------------------------
	.section	.note.nv.tkinfo,"",@"SHT_NOTE"
	.sectionflags	@"SHF_NOTE_NV_TKINFO"
	.tkinfo
        /*0018*/ 	.word	0x00000002
        /*0030*/ 	.string	""
        /*0030*/ 	.string	"ptxas"
        /*0030*/ 	.string	"Cuda compilation tools, release 13.0, V13.0.88"
        /*0030*/ 	.string	"Build cuda_13.0.r13.0/compiler.36424714_0"
        /*0030*/ 	.string	"-arch sm_100 -m 64 "



//--------------------- .note.nv.cuinfo           --------------------------
	.section	.note.nv.cuinfo,"",@"SHT_NOTE"
	.sectionflags	@"SHF_NOTE_NV_CUINFO"
        /*0018*/ 	.short	0x0002
        /*001a*/ 	.short	0x0064
        /*001c*/ 	.short	0x0082
	.zero		2


//--------------------- .nv.info                  --------------------------
	.section	.nv.info,"",@"SHT_CUDA_INFO"
	.align	4


	//----- nvinfo : EIATTR_REGCOUNT
	.align		4
        /*0000*/ 	.byte	0x04, 0x2f
        /*0002*/ 	.short	(.L_1 - .L_0)
	.align		4
.L_0:
        /*0004*/ 	.word	index@(_Z15histogramKernelPKcPjjiii)
        /*0008*/ 	.word	0x0000000c


	//----- nvinfo : EIATTR_FRAME_SIZE
	.align		4
.L_1:
        /*000c*/ 	.byte	0x04, 0x11
        /*000e*/ 	.short	(.L_3 - .L_2)
	.align		4
.L_2:
        /*0010*/ 	.word	index@(_Z15histogramKernelPKcPjjiii)
        /*0014*/ 	.word	0x00000000


	//----- nvinfo : EIATTR_MIN_STACK_SIZE
	.align		4
.L_3:
        /*0018*/ 	.byte	0x04, 0x12
        /*001a*/ 	.short	(.L_5 - .L_4)
	.align		4
.L_4:
        /*001c*/ 	.word	index@(_Z15histogramKernelPKcPjjiii)
        /*0020*/ 	.word	0x00000000
.L_5:


//--------------------- .nv.compat                --------------------------
	.section	.nv.compat,"",@"SHT_CUDA_COMPAT_INFO"
	.align	4
        /*0000*/ 	.byte	0x02, 0x09, 0x00, 0x00, 0x02, 0x02, 0x01, 0x00, 0x02, 0x05, 0x05, 0x00, 0x03, 0x07, 0x01, 0x01
        /*0010*/ 	.byte	0x02, 0x03, 0x00, 0x00, 0x02, 0x06, 0x01, 0x00, 0x04, 0x0b, 0x08, 0x00, 0x09, 0x00, 0x00, 0x00
        /*0020*/ 	.byte	0x00, 0x00, 0x00, 0x00


//--------------------- .nv.info._Z15histogramKernelPKcPjjiii --------------------------
	.section	.nv.info._Z15histogramKernelPKcPjjiii,"",@"SHT_CUDA_INFO"
	.sectionflags	@""
	.align	4


	//----- nvinfo : EIATTR_CUDA_API_VERSION
	.align		4
        /*0000*/ 	.byte	0x04, 0x37
        /*0002*/ 	.short	(.L_7 - .L_6)
.L_6:
        /*0004*/ 	.word	0x00000082


	//----- nvinfo : EIATTR_KPARAM_INFO
	.align		4
.L_7:
        /*0008*/ 	.byte	0x04, 0x17
        /*000a*/ 	.short	(.L_9 - .L_8)
.L_8:
        /*000c*/ 	.word	0x00000000
        /*0010*/ 	.short	0x0005
        /*0012*/ 	.short	0x001c
        /*0014*/ 	.byte	0x00, 0xf0, 0x11, 0x00


	//----- nvinfo : EIATTR_KPARAM_INFO
	.align		4
.L_9:
        /*0018*/ 	.byte	0x04, 0x17
        /*001a*/ 	.short	(.L_11 - .L_10)
.L_10:
        /*001c*/ 	.word	0x00000000
        /*0020*/ 	.short	0x0004
        /*0022*/ 	.short	0x0018
        /*0024*/ 	.byte	0x00, 0xf0, 0x11, 0x00


	//----- nvinfo : EIATTR_KPARAM_INFO
	.align		4
.L_11:
        /*0028*/ 	.byte	0x04, 0x17
        /*002a*/ 	.short	(.L_13 - .L_12)
.L_12:
        /*002c*/ 	.word	0x00000000
        /*0030*/ 	.short	0x0003
        /*0032*/ 	.short	0x0014
        /*0034*/ 	.byte	0x00, 0xf0, 0x11, 0x00


	//----- nvinfo : EIATTR_KPARAM_INFO
	.align		4
.L_13:
        /*0038*/ 	.byte	0x04, 0x17
        /*003a*/ 	.short	(.L_15 - .L_14)
.L_14:
        /*003c*/ 	.word	0x00000000
        /*0040*/ 	.short	0x0002
        /*0042*/ 	.short	0x0010
        /*0044*/ 	.byte	0x00, 0xf0, 0x11, 0x00


	//----- nvinfo : EIATTR_KPARAM_INFO
	.align		4
.L_15:
        /*0048*/ 	.byte	0x04, 0x17
        /*004a*/ 	.short	(.L_17 - .L_16)
.L_16:
        /*004c*/ 	.word	0x00000000
        /*0050*/ 	.short	0x0001
        /*0052*/ 	.short	0x0008
        /*0054*/ 	.byte	0x00, 0xf5, 0x21, 0x00


	//----- nvinfo : EIATTR_KPARAM_INFO
	.align		4
.L_17:
        /*0058*/ 	.byte	0x04, 0x17
        /*005a*/ 	.short	(.L_19 - .L_18)
.L_18:
        /*005c*/ 	.word	0x00000000
        /*0060*/ 	.short	0x0000
        /*0062*/ 	.short	0x0000
        /*0064*/ 	.byte	0x00, 0xf5, 0x21, 0x00


	//----- nvinfo : EIATTR_SPARSE_MMA_MASK
	.align		4
.L_19:
        /*0068*/ 	.byte	0x03, 0x50
        /*006a*/ 	.short	0x0000


	//----- nvinfo : EIATTR_MAXREG_COUNT
	.align		4
        /*006c*/ 	.byte	0x03, 0x1b
        /*006e*/ 	.short	0x00ff


	//----- nvinfo : EIATTR_NUM_BARRIERS
	.align		4
        /*0070*/ 	.byte	0x02, 0x4c
        /*0072*/ 	.byte	0x01
	.zero		1


	//----- nvinfo : EIATTR_MERCURY_ISA_VERSION
	.align		4
        /*0074*/ 	.byte	0x03, 0x5f
        /*0076*/ 	.short	0x0101


	//----- nvinfo : EIATTR_VRC_CTA_INIT_COUNT
	.align		4
        /*0078*/ 	.byte	0x02, 0x4a
	.zero		1
	.zero		1


	//----- nvinfo : EIATTR_EXIT_INSTR_OFFSETS
	.align		4
        /*007c*/ 	.byte	0x04, 0x1c
        /*007e*/ 	.short	(.L_21 - .L_20)


	//   ....[0]....
.L_20:
        /*0080*/ 	.word	0x000012c0


	//   ....[1]....
        /*0084*/ 	.word	0x00001380


	//----- nvinfo : EIATTR_CRS_STACK_SIZE
	.align		4
.L_21:
        /*0088*/ 	.byte	0x04, 0x1e
        /*008a*/ 	.short	(.L_23 - .L_22)
.L_22:
        /*008c*/ 	.word	0x00000000


	//----- nvinfo : EIATTR_CBANK_PARAM_SIZE
	.align		4
.L_23:
        /*0090*/ 	.byte	0x03, 0x19
        /*0092*/ 	.short	0x0020


	//----- nvinfo : EIATTR_PARAM_CBANK
	.align		4
        /*0094*/ 	.byte	0x04, 0x0a
        /*0096*/ 	.short	(.L_25 - .L_24)
	.align		4
.L_24:
        /*0098*/ 	.word	index@(.nv.constant0._Z15histogramKernelPKcPjjiii)
        /*009c*/ 	.short	0x0380
        /*009e*/ 	.short	0x0020


	//----- nvinfo : EIATTR_SW_WAR
	.align		4
.L_25:
        /*00a0*/ 	.byte	0x04, 0x36
        /*00a2*/ 	.short	(.L_27 - .L_26)
.L_26:
        /*00a4*/ 	.word	0x00000008
.L_27:


//--------------------- .nv.callgraph             --------------------------
	.section	.nv.callgraph,"",@"SHT_CUDA_CALLGRAPH"
	.align	4
	.sectionentsize	8
	.align		4
        /*0000*/ 	.word	0x00000000
	.align		4
        /*0004*/ 	.word	0xffffffff
	.align		4
        /*0008*/ 	.word	0x00000000
	.align		4
        /*000c*/ 	.word	0xfffffffe
	.align		4
        /*0010*/ 	.word	0x00000000
	.align		4
        /*0014*/ 	.word	0xfffffffd
	.align		4
        /*0018*/ 	.word	0x00000000
	.align		4
        /*001c*/ 	.word	0xfffffffc


//--------------------- .text._Z15histogramKernelPKcPjjiii --------------------------
	.section	.text._Z15histogramKernelPKcPjjiii,"ax",@progbits
	.align	128
        .global         _Z15histogramKernelPKcPjjiii
        .type           _Z15histogramKernelPKcPjjiii,@function
        .size           _Z15histogramKernelPKcPjjiii,(.L_x_37 - _Z15histogramKernelPKcPjjiii)
        .other          _Z15histogramKernelPKcPjjiii,@"STO_CUDA_ENTRY STV_DEFAULT"
_Z15histogramKernelPKcPjjiii:
.text._Z15histogramKernelPKcPjjiii:
[----:B------:R-:W-:Y:S01]  /*0000*/  LDC R1, c[0x0][0x37c] ;  /* 0x0000df00ff017b82 */ /* 0x000fe20000000800 */
[----:B------:R-:W0:Y:S01]  /*0010*/  S2R R0, SR_TID.X ;  /* 0x0000000000007919 */ /* 0x000e220000002100 */
[----:B------:R-:W0:Y:S01]  /*0020*/  LDCU UR8, c[0x0][0x39c] ;  /* 0x00007380ff0877ac */ /* 0x000e220008000800 */
[----:B------:R-:W-:Y:S01]  /*0030*/  BSSY.RECONVERGENT B0, `(.L_x_0) ;  /* 0x000000d000007945 */ /* 0x000fe20003800200 */
[----:B0-----:R-:W-:-:S13]  /*0040*/  ISETP.GE.AND P0, PT, R0, UR8, PT ;  /* 0x0000000800007c0c */ /* 0x001fda000bf06270 */
[----:B------:R-:W-:Y:S05]  /*0050*/  @P0 BRA `(.L_x_1) ;  /* 0x0000000000280947 */ /* 0x000fea0003800000 */
[----:B------:R-:W0:Y:S01]  /*0060*/  S2R R4, SR_CgaCtaId ;  /* 0x0000000000047919 */ /* 0x000e220000008800 */
[----:B------:R-:W1:Y:S01]  /*0070*/  LDC R5, c[0x0][0x360] ;  /* 0x0000d800ff057b82 */ /* 0x000e620000000800 */
[----:B------:R-:W-:Y:S01]  /*0080*/  MOV R3, 0x400 ;  /* 0x0000040000037802 */ /* 0x000fe20000000f00 */
[----:B------:R-:W-:-:S03]  /*0090*/  IMAD.MOV.U32 R2, RZ, RZ, R0 ;  /* 0x000000ffff027224 */ /* 0x000fc600078e0000 */
[----:B0-----:R-:W-:-:S07]  /*00a0*/  LEA R3, R4, R3, 0x18 ;  /* 0x0000000304037211 */ /* 0x001fce00078ec0ff */
.L_x_2:
[----:B------:R-:W-:Y:S02]  /*00b0*/  IMAD R4, R2, 0x4, R3 ;  /* 0x0000000402047824 */ /* 0x000fe400078e0203 */
[----:B-1----:R-:W-:-:S03]  /*00c0*/  IMAD.IADD R2, R5, 0x1, R2 ;  /* 0x0000000105027824 */ /* 0x002fc600078e0202 */
[----:B------:R0:W-:Y:S02]  /*00d0*/  STS [R4], RZ ;  /* 0x000000ff04007388 */ /* 0x0001e40000000800 */
[----:B------:R-:W-:-:S13]  /*00e0*/  ISETP.GE.AND P0, PT, R2, UR8, PT ;  /* 0x0000000802007c0c */ /* 0x000fda000bf06270 */
[----:B0-----:R-:W-:Y:S05]  /*00f0*/  @!P0 BRA `(.L_x_2) ;  /* 0xfffffffc00ec8947 */ /* 0x001fea000383ffff */
.L_x_1:
[----:B------:R-:W-:Y:S05]  /*0100*/  BSYNC.RECONVERGENT B0 ;  /* 0x0000000000007941 */ /* 0x000fea0003800200 */
.L_x_0:
[----:B------:R-:W0:Y:S01]  /*0110*/  S2UR UR4, SR_CTAID.X ;  /* 0x00000000000479c3 */ /* 0x000e220000002500 */
[----:B------:R-:W1:Y:S01]  /*0120*/  LDCU UR9, c[0x0][0x390] ;  /* 0x00007200ff0977ac */ /* 0x000e620008000800 */
[----:B------:R-:W-:Y:S01]  /*0130*/  BSSY.RECONVERGENT B0, `(.L_x_3) ;  /* 0x0000024000007945 */ /* 0x000fe20003800200 */
[----:B------:R-:W2:Y:S05]  /*0140*/  LDCU.64 UR6, c[0x0][0x380] ;  /* 0x00007000ff0677ac */ /* 0x000eaa0008000a00 */
[----:B------:R-:W0:Y:S02]  /*0150*/  LDC R5, c[0x0][0x360] ;  /* 0x0000d800ff057b82 */ /* 0x000e240000000800 */
[----:B0-----:R-:W-:-:S04]  /*0160*/  IMAD R4, R5, UR4, R0 ;  /* 0x0000000405047c24 */ /* 0x001fc8000f8e0200 */
[----:B------:R-:W-:-:S04]  /*0170*/  IMAD.SHL.U32 R4, R4, 0x10, RZ ;  /* 0x0000001004047824 */ /* 0x000fc800078e00ff */
[C---:B------:R-:W-:Y:S02]  /*0180*/  VIADD R3, R4.reuse, 0x2 ;  /* 0x0000000204037836 */ /* 0x040fe40000000000 */
[C---:B------:R-:W-:Y:S02]  /*0190*/  VIADD R2, R4.reuse, 0x1 ;  /* 0x0000000104027836 */ /* 0x040fe40000000000 */
[C---:B------:R-:W-:Y:S01]  /*01a0*/  VIADD R6, R4.reuse, 0x3 ;  /* 0x0000000304067836 */ /* 0x040fe20000000000 */
[----:B------:R-:W-:Y:S01]  /*01b0*/  BAR.SYNC.DEFER_BLOCKING 0x0 ;  /* 0x0000000000007b1d */ /* 0x000fe20000010000 */
[----:B-1----:R-:W-:Y:S01]  /*01c0*/  ISETP.GE.U32.AND P2, PT, R3, UR9, PT ;  /* 0x0000000903007c0c */ /* 0x002fe2000bf46070 */
[----:B------:R-:W-:Y:S01]  /*01d0*/  VIADD R3, R4, 0x4 ;  /* 0x0000000404037836 */ /* 0x000fe20000000000 */
[----:B------:R-:W-:Y:S01]  /*01e0*/  ISETP.GE.U32.AND P1, PT, R2, UR9, PT ;  /* 0x0000000902007c0c */ /* 0x000fe2000bf26070 */
[C---:B------:R-:W-:Y:S01]  /*01f0*/  VIADD R7, R4.reuse, 0x6 ;  /* 0x0000000604077836 */ /* 0x040fe20000000000 */
[C---:B--2---:R-:W-:Y:S01]  /*0200*/  IADD3 R2, P0, PT, R4.reuse, UR6, RZ ;  /* 0x0000000604027c10 */ /* 0x044fe2000ff1e0ff */
[----:B------:R-:W-:Y:S01]  /*0210*/  VIADD R8, R4, 0x7 ;  /* 0x0000000704087836 */ /* 0x000fe20000000000 */
[----:B------:R-:W-:-:S02]  /*0220*/  ISETP.GE.U32.AND P4, PT, R3, UR9, PT ;  /* 0x0000000903007c0c */ /* 0x000fc4000bf86070 */
[C---:B------:R-:W-:Y:S01]  /*0230*/  LEA.HI.X.SX32 R3, R4.reuse, UR7, 0x1, P0 ;  /* 0x0000000704037c11 */ /* 0x040fe200080f0eff */
[----:B------:R-:W0:Y:S01]  /*0240*/  LDCU.64 UR6, c[0x0][0x358] ;  /* 0x00006b00ff0677ac */ /* 0x000e220008000a00 */
[----:B------:R-:W-:Y:S02]  /*0250*/  ISETP.GE.U32.AND P0, PT, R4, UR9, PT ;  /* 0x0000000904007c0c */ /* 0x000fe4000bf06070 */
[----:B------:R-:W-:Y:S01]  /*0260*/  ISETP.GE.U32.AND P3, PT, R6, UR9, PT ;  /* 0x0000000906007c0c */ /* 0x000fe2000bf66070 */
[----:B------:R-:W-:Y:S01]  /*0270*/  VIADD R6, R4, 0x5 ;  /* 0x0000000504067836 */ /* 0x000fe20000000000 */
[----:B------:R-:W-:-:S04]  /*0280*/  ISETP.GE.U32.AND P6, PT, R7, UR9, PT ;  /* 0x0000000907007c0c */ /* 0x000fc8000bfc6070 */
[----:B------:R-:W-:-:S05]  /*0290*/  ISETP.GE.U32.AND P5, PT, R6, UR9, PT ;  /* 0x0000000906007c0c */ /* 0x000fca000bfa6070 */
[----:B------:R-:W-:Y:S08]  /*02a0*/  @P0 BRA `(.L_x_4) ;  /* 0x0000000000300947 */ /* 0x000ff00003800000 */
[----:B0-----:R-:W2:Y:S01]  /*02b0*/  LDG.E.U8 R7, desc[UR6][R2.64] ;  /* 0x0000000602077981 */ /* 0x001ea2000c1e1100 */
[----:B------:R-:W0:Y:S01]  /*02c0*/  LDC R6, c[0x0][0x394] ;  /* 0x0000e500ff067b82 */ /* 0x000e220000000800 */
[----:B------:R-:W2:Y:S02]  /*02d0*/  LDCU UR4, c[0x0][0x398] ;  /* 0x00007300ff0477ac */ /* 0x000ea40008000800 */
[----:B--2---:R-:W-:-:S04]  /*02e0*/  ISETP.GT.AND P0, PT, R7, UR4, PT ;  /* 0x0000000407007c0c */ /* 0x004fc8000bf04270 */
[----:B0-----:R-:W-:-:S13]  /*02f0*/  ISETP.LT.OR P0, PT, R7, R6, P0 ;  /* 0x000000060700720c */ /* 0x001fda0000701670 */
[----:B------:R-:W-:Y:S05]  /*0300*/  @P0 BRA `(.L_x_4) ;  /* 0x0000000000180947 */ /* 0x000fea0003800000 */
[----:B------:R-:W0:Y:S01]  /*0310*/  S2UR UR5, SR_CgaCtaId ;  /* 0x00000000000579c3 */ /* 0x000e220000008800 */
[----:B------:R-:W-:Y:S01]  /*0320*/  UMOV UR4, 0x400 ;  /* 0x0000040000047882 */ /* 0x000fe20000000000 */
[----:B------:R-:W-:Y:S01]  /*0330*/  IMAD.IADD R6, R7, 0x1, -R6 ;  /* 0x0000000107067824 */ /* 0x000fe200078e0a06 */
[----:B0-----:R-:W-:-:S06]  /*0340*/  ULEA UR4, UR5, UR4, 0x18 ;  /* 0x0000000405047291 */ /* 0x001fcc000f8ec0ff */
[----:B------:R-:W-:-:S05]  /*0350*/  LEA R6, R6, UR4, 0x2 ;  /* 0x0000000406067c11 */ /* 0x000fca000f8e10ff */
[----:B------:R1:W-:Y:S02]  /*0360*/  ATOMS.POPC.INC.32 RZ, [R6+URZ] ;  /* 0x0000000006ff7f8c */ /* 0x0003e4000d8000ff */
.L_x_4:
[----:B0-----:R-:W-:Y:S05]  /*0370*/  BSYNC.RECONVERGENT B0 ;  /* 0x0000000000007941 */ /* 0x001fea0003800200 */
.L_x_3:
[----:B------:R-:W-:Y:S01]  /*0380*/  BSSY.RECONVERGENT B0, `(.L_x_5) ;  /* 0x0000010000007945 */ /* 0x000fe20003800200 */
[----:B------:R-:W-:Y:S01]  /*0390*/  ISETP.GE.U32.AND P0, PT, R8, UR9, PT ;  /* 0x0000000908007c0c */ /* 0x000fe2000bf06070 */
[----:B------:R-:W-:Y:S02]  /*03a0*/  VIADD R8, R4, 0x8 ;  /* 0x0000000804087836 */ /* 0x000fe40000000000 */
[----:B------:R-:W-:Y:S10]  /*03b0*/  @P1 BRA `(.L_x_6) ;  /* 0x0000000000301947 */ /* 0x000ff40003800000 */
[----:B-1----:R-:W2:Y:S01]  /*03c0*/  LDG.E.U8 R6, desc[UR6][R2.64+0x1] ;  /* 0x0000010602067981 */ /* 0x002ea2000c1e1100 */
        /* <DEDUP_REMOVED lines=11> */
.L_x_6:
[----:B------:R-:W-:Y:S05]  /*0480*/  BSYNC.RECONVERGENT B0 ;  /* 0x0000000000007941 */ /* 0x000fea0003800200 */
.L_x_5:
[----:B------:R-:W-:Y:S01]  /*0490*/  BSSY.RECONVERGENT B0, `(.L_x_7) ;  /* 0x0000010000007945 */ /* 0x000fe20003800200 */
[----:B------:R-:W-:Y:S01]  /*04a0*/  ISETP.GE.U32.AND P1, PT, R8, UR9, PT ;  /* 0x0000000908007c0c */ /* 0x000fe2000bf26070 */
[----:B------:R-:W-:Y:S02]  /*04b0*/  VIADD R8, R4, 0x9 ;  /* 0x0000000904087836 */ /* 0x000fe40000000000 */
[----:B------:R-:W-:Y:S10]  /*04c0*/  @P2 BRA `(.L_x_8) ;  /* 0x0000000000302947 */ /* 0x000ff40003800000 */
[----:B01----:R-:W2:Y:S01]  /*04d0*/  LDG.E.U8 R6, desc[UR6][R2.64+0x2] ;  /* 0x0000020602067981 */ /* 0x003ea2000c1e1100 */
        /* <DEDUP_REMOVED lines=11> */
.L_x_8:
[----:B------:R-:W-:Y:S05]  /*0590*/  BSYNC.RECONVERGENT B0 ;  /* 0x0000000000007941 */ /* 0x000fea0003800200 */
.L_x_7:
[----:B------:R-:W-:Y:S01]  /*05a0*/  BSSY.RECONVERGENT B0, `(.L_x_9) ;  /* 0x0000010000007945 */ /* 0x000fe20003800200 */
[----:B------:R-:W-:Y:S01]  /*05b0*/  ISETP.GE.U32.AND P2, PT, R8, UR9, PT ;  /* 0x0000000908007c0c */ /* 0x000fe2000bf46070 */
[----:B------:R-:W-:Y:S02]  /*05c0*/  VIADD R8, R4, 0xa ;  /* 0x0000000a04087836 */ /* 0x000fe40000000000 */
[----:B------:R-:W-:Y:S10]  /*05d0*/  @P3 BRA `(.L_x_10) ;  /* 0x0000000000303947 */ /* 0x000ff40003800000 */
[----:B012---:R-:W2:Y:S01]  /*05e0*/  LDG.E.U8 R6, desc[UR6][R2.64+0x3] ;  /* 0x0000030602067981 */ /* 0x007ea2000c1e1100 */
        /* <DEDUP_REMOVED lines=11> */
.L_x_10:
[----:B------:R-:W-:Y:S05]  /*06a0*/  BSYNC.RECONVERGENT B0 ;  /* 0x0000000000007941 */ /* 0x000fea0003800200 */
.L_x_9:
[----:B------:R-:W-:Y:S01]  /*06b0*/  BSSY.RECONVERGENT B0, `(.L_x_11) ;  /* 0x0000010000007945 */ /* 0x000fe20003800200 */
[----:B------:R-:W-:Y:S01]  /*06c0*/  ISETP.GE.U32.AND P3, PT, R8, UR9, PT ;  /* 0x0000000908007c0c */ /* 0x000fe2000bf66070 */
[----:B------:R-:W-:Y:S02]  /*06d0*/  VIADD R8, R4, 0xb ;  /* 0x0000000b04087836 */ /* 0x000fe40000000000 */
[----:B------:R-:W-:Y:S10]  /*06e0*/  @P4 BRA `(.L_x_12) ;  /* 0x0000000000304947 */ /* 0x000ff40003800000 */
[----:B0123--:R-:W2:Y:S01]  /*06f0*/  LDG.E.U8 R6, desc[UR6][R2.64+0x4] ;  /* 0x0000040602067981 */ /* 0x00fea2000c1e1100 */
        /* <DEDUP_REMOVED lines=11> */
.L_x_12:
[----:B------:R-:W-:Y:S05]  /*07b0*/  BSYNC.RECONVERGENT B0 ;  /* 0x0000000000007941 */ /* 0x000fea0003800200 */
.L_x_11:
[----:B------:R-:W-:Y:S01]  /*07c0*/  BSSY.RECONVERGENT B0, `(.L_x_13) ;  /* 0x0000010000007945 */ /* 0x000fe20003800200 */
[----:B------:R-:W-:Y:S01]  /*07d0*/  ISETP.GE.U32.AND P4, PT, R8, UR9, PT ;  /* 0x0000000908007c0c */ /* 0x000fe2000bf86070 */
[----:B------:R-:W-:Y:S02]  /*07e0*/  VIADD R8, R4, 0xc ;  /* 0x0000000c04087836 */ /* 0x000fe40000000000 */
[----:B------:R-:W-:Y:S10]  /*07f0*/  @P5 BRA `(.L_x_14) ;  /* 0x0000000000305947 */ /* 0x000ff40003800000 */
[----:B01234-:R-:W2:Y:S01]  /*0800*/  LDG.E.U8 R6, desc[UR6][R2.64+0x5] ;  /* 0x0000050602067981 */ /* 0x01fea2000c1e1100 */
        /* <DEDUP_REMOVED lines=11> */
.L_x_14:
[----:B------:R-:W-:Y:S05]  /*08c0*/  BSYNC.RECONVERGENT B0 ;  /* 0x0000000000007941 */ /* 0x000fea0003800200 */
.L_x_13:
        /* <DEDUP_REMOVED lines=16> */
.L_x_16:
[----:B------:R-:W-:Y:S05]  /*09d0*/  BSYNC.RECONVERGENT B0 ;  /* 0x0000000000007941 */ /* 0x000fea0003800200 */
.L_x_15:
        /* <DEDUP_REMOVED lines=16> */
.L_x_18:
[----:B------:R-:W-:Y:S05]  /*0ae0*/  BSYNC.RECONVERGENT B0 ;  /* 0x0000000000007941 */ /* 0x000fea0003800200 */
.L_x_17:
[----:B------:R-:W-:Y:S01]  /*0af0*/  BSSY.RECONVERGENT B0, `(.L_x_19) ;  /* 0x0000010000007945 */ /* 0x000fe20003800200 */
[----:B------:R-:W-:Y:S01]  /*0b00*/  ISETP.GE.U32.AND P0, PT, R8, UR9, PT ;  /* 0x0000000908007c0c */ /* 0x000fe2000bf06070 */
[----:B01234-:R-:W-:Y:S02]  /*0b10*/  VIADD R6, R4, 0xf ;  /* 0x0000000f04067836 */ /* 0x01ffe40000000000 */
[----:B------:R-:W-:Y:S10]  /*0b20*/  @P1 BRA `(.L_x_20) ;  /* 0x0000000000301947 */ /* 0x000ff40003800000 */
[----:B------:R-:W2:Y:S01]  /*0b30*/  LDG.E.U8 R4, desc[UR6][R2.64+0x8] ;  /* 0x0000080602047981 */ /* 0x000ea2000c1e1100 */
        /* <DEDUP_REMOVED lines=11> */
.L_x_20:
[----:B------:R-:W-:Y:S05]  /*0bf0*/  BSYNC.RECONVERGENT B0 ;  /* 0x0000000000007941 */ /* 0x000fea0003800200 */
.L_x_19:
[----:B------:R-:W-:Y:S01]  /*0c00*/  BSSY.RECONVERGENT B0, `(.L_x_21) ;  /* 0x000000f000007945 */ /* 0x000fe20003800200 */
[----:B------:R-:W-:-:S03]  /*0c10*/  ISETP.GE.U32.AND P1, PT, R6, UR9, PT ;  /* 0x0000000906007c0c */ /* 0x000fc6000bf26070 */
[----:B------:R-:W-:Y:S10]  /*0c20*/  @P2 BRA `(.L_x_22) ;  /* 0x0000000000302947 */ /* 0x000ff40003800000 */
        /* <DEDUP_REMOVED lines=12> */
.L_x_22:
[----:B------:R-:W-:Y:S05]  /*0cf0*/  BSYNC.RECONVERGENT B0 ;  /* 0x0000000000007941 */ /* 0x000fea0003800200 */
.L_x_21:
[----:B------:R-:W-:Y:S01]  /*0d00*/  BSSY.RECONVERGENT B0, `(.L_x_23) ;  /* 0x000000f000007945 */ /* 0x000fe20003800200 */
[----:B------:R-:W-:-:S03]  /*0d10*/  ISETP.GE.AND P2, PT, R0, UR8, PT ;  /* 0x0000000800007c0c */ /* 0x000fc6000bf46270 */
        /* <DEDUP_REMOVED lines=13> */
.L_x_24:
[----:B------:R-:W-:Y:S05]  /*0df0*/  BSYNC.RECONVERGENT B0 ;  /* 0x0000000000007941 */ /* 0x000fea0003800200 */
.L_x_23:
[----:B------:R-:W-:Y:S04]  /*0e00*/  BSSY.RECONVERGENT B0, `(.L_x_25) ;  /* 0x000000e000007945 */ /* 0x000fe80003800200 */
[----:B------:R-:W-:Y:S05]  /*0e10*/  @P4 BRA `(.L_x_26) ;  /* 0x0000000000304947 */ /* 0x000fea0003800000 */
        /* <DEDUP_REMOVED lines=12> */
.L_x_26:
[----:B------:R-:W-:Y:S05]  /*0ee0*/  BSYNC.RECONVERGENT B0 ;  /* 0x0000000000007941 */ /* 0x000fea0003800200 */
.L_x_25:
[----:B------:R-:W-:Y:S04]  /*0ef0*/  BSSY.RECONVERGENT B0, `(.L_x_27) ;  /* 0x000000e000007945 */ /* 0x000fe80003800200 */
[----:B------:R-:W-:Y:S05]  /*0f00*/  @P5 BRA `(.L_x_28) ;  /* 0x0000000000305947 */ /* 0x000fea0003800000 */
        /* <DEDUP_REMOVED lines=12> */
.L_x_28:
[----:B------:R-:W-:Y:S05]  /*0fd0*/  BSYNC.RECONVERGENT B0 ;  /* 0x0000000000007941 */ /* 0x000fea0003800200 */
.L_x_27:
[----:B------:R-:W-:Y:S04]  /*0fe0*/  BSSY.RECONVERGENT B0, `(.L_x_29) ;  /* 0x000000e000007945 */ /* 0x000fe80003800200 */
[----:B------:R-:W-:Y:S05]  /*0ff0*/  @P6 BRA `(.L_x_30) ;  /* 0x0000000000306947 */ /* 0x000fea0003800000 */
        /* <DEDUP_REMOVED lines=12> */
.L_x_30:
[----:B------:R-:W-:Y:S05]  /*10c0*/  BSYNC.RECONVERGENT B0 ;  /* 0x0000000000007941 */ /* 0x000fea0003800200 */
.L_x_29:
        /* <DEDUP_REMOVED lines=14> */
.L_x_32:
[----:B------:R-:W-:Y:S05]  /*11b0*/  BSYNC.RECONVERGENT B0 ;  /* 0x0000000000007941 */ /* 0x000fea0003800200 */
.L_x_31:
[----:B------:R-:W-:Y:S04]  /*11c0*/  BSSY.RECONVERGENT B0, `(.L_x_33) ;  /* 0x000000e000007945 */ /* 0x000fe80003800200 */
[----:B------:R-:W-:Y:S05]  /*11d0*/  @P1 BRA `(.L_x_34) ;  /* 0x0000000000301947 */ /* 0x000fea0003800000 */
[----:B------:R-:W5:Y:S01]  /*11e0*/  LDG.E.U8 R2, desc[UR6][R2.64+0xf] ;  /* 0x00000f0602027981 */ /* 0x000f62000c1e1100 */
[----:B------:R-:W0:Y:S01]  /*11f0*/  LDC R7, c[0x0][0x394] ;  /* 0x0000e500ff077b82 */ /* 0x000e220000000800 */
[----:B------:R-:W5:Y:S02]  /*1200*/  LDCU UR4, c[0x0][0x398] ;  /* 0x00007300ff0477ac */ /* 0x000f640008000800 */
[----:B-----5:R-:W-:-:S04]  /*1210*/  ISETP.GT.AND P0, PT, R2, UR4, PT ;  /* 0x0000000402007c0c */ /* 0x020fc8000bf04270 */
        /* <DEDUP_REMOVED lines=8> */
.L_x_34:
[----:B------:R-:W-:Y:S05]  /*12a0*/  BSYNC.RECONVERGENT B0 ;  /* 0x0000000000007941 */ /* 0x000fea0003800200 */
.L_x_33:
[----:B------:R-:W-:Y:S06]  /*12b0*/  BAR.SYNC.DEFER_BLOCKING 0x0 ;  /* 0x0000000000007b1d */ /* 0x000fec0000010000 */
[----:B------:R-:W-:Y:S05]  /*12c0*/  @P2 EXIT ;  /* 0x000000000000294d */ /* 0x000fea0003800000 */
[----:B------:R-:W5:Y:S01]  /*12d0*/  S2UR UR5, SR_CgaCtaId ;  /* 0x00000000000579c3 */ /* 0x000f620000008800 */
[----:B------:R-:W-:-:S07]  /*12e0*/  UMOV UR4, 0x400 ;  /* 0x0000040000047882 */ /* 0x000fce0000000000 */
[----:B------:R-:W0:Y:S01]  /*12f0*/  LDC.64 R6, c[0x0][0x388] ;  /* 0x0000e200ff067b82 */ /* 0x000e220000000a00 */
[----:B-----5:R-:W-:-:S12]  /*1300*/  ULEA UR4, UR5, UR4, 0x18 ;  /* 0x0000000405047291 */ /* 0x020fd8000f8ec0ff */
.L_x_35:
[C---:B01234-:R-:W-:Y:S01]  /*1310*/  LEA R4, R0.reuse, UR4, 0x2 ;  /* 0x0000000400047c11 */ /* 0x05ffe2000f8e10ff */
[----:B------:R-:W-:-:S04]  /*1320*/  IMAD.WIDE R2, R0, 0x4, R6 ;  /* 0x0000000400027825 */ /* 0x000fc800078e0206 */
[----:B------:R-:W0:Y:S01]  /*1330*/  LDS R9, [R4] ;  /* 0x0000000004097984 */ /* 0x000e220000000800 */
[----:B------:R-:W-:-:S05]  /*1340*/  IMAD.IADD R0, R5, 0x1, R0 ;  /* 0x0000000105007824 */ /* 0x000fca00078e0200 */
[----:B------:R-:W-:Y:S01]  /*1350*/  ISETP.GE.AND P0, PT, R0, UR8, PT ;  /* 0x0000000800007c0c */ /* 0x000fe2000bf06270 */
[----:B0-----:R0:W-:-:S12]  /*1360*/  REDG.E.ADD.STRONG.GPU desc[UR6][R2.64], R9 ;  /* 0x000000090200798e */ /* 0x0011d8000c12e106 */
[----:B------:R-:W-:Y:S05]  /*1370*/  @!P0 BRA `(.L_x_35) ;  /* 0xfffffffc00e48947 */ /* 0x000fea000383ffff */
[----:B------:R-:W-:Y:S05]  /*1380*/  EXIT ;  /* 0x000000000000794d */ /* 0x000fea0003800000 */
.L_x_36:
[----:B------:R-:W-:-:S00]  /*1390*/  BRA `(.L_x_36) ;  /* 0xfffffffc00fc7947 */ /* 0x000fc0000383ffff */
[----:B------:R-:W-:-:S00]  /*13a0*/  NOP ;  /* 0x0000000000007918 */ /* 0x000fc00000000000 */
        /* <DEDUP_REMOVED lines=13> */
.L_x_37:


//--------------------- .nv.shared._Z15histogramKernelPKcPjjiii --------------------------
	.section	.nv.shared._Z15histogramKernelPKcPjjiii,"aw",@nobits
	.sectionflags	@""
	.align	16
	.zero		1024


//--------------------- .nv.shared.reserved.0     --------------------------
	.section	.nv.shared.reserved.0,"aw",@nobits
	.weak		__nv_reservedSMEM_offset_0_alias
	.size		__nv_reservedSMEM_offset_0_alias, 0, 64
	.other		__nv_reservedSMEM_offset_0_alias,@"STO_CUDA_RESERVED_SHARED STV_DEFAULT"
__nv_reservedSMEM_offset_0_alias:
	.zero		0
	.zero		64


//--------------------- .nv.constant0._Z15histogramKernelPKcPjjiii --------------------------
	.section	.nv.constant0._Z15histogramKernelPKcPjjiii,"a",@progbits
	.sectionflags	@""
	.align	4
.nv.constant0._Z15histogramKernelPKcPjjiii:
	.zero		928


//--------------------- SYMBOLS --------------------------

	.type		.nv.reservedSmem.offset0,@object
	.size		.nv.reservedSmem.offset0,0x4
	.type		.nv.reservedSmem.cap,@object
	.size		.nv.reservedSmem.cap,0x4
